//
// Generated by NVIDIA NVVM Compiler
//
// Compiler Build ID: CL-36424714
// Cuda compilation tools, release 13.0, V13.0.88
// Based on NVVM 20.0.0
//

.version 9.0
.target sm_100
.address_size 64

	// .globl	_Z6vecaddPiS_i

.visible .entry _Z6vecaddPiS_i(
	.param .u64 .ptr .align 1 _Z6vecaddPiS_i_param_0,
	.param .u64 .ptr .align 1 _Z6vecaddPiS_i_param_1,
	.param .u32 _Z6vecaddPiS_i_param_2
)
{
	.reg .b32 	%r<8>;
	.reg .b64 	%rd<8>;

	ld.param.u64 	%rd1, [_Z6vecaddPiS_i_param_0];
	ld.param.u64 	%rd2, [_Z6vecaddPiS_i_param_1];
	cvta.to.global.u64 	%rd3, %rd1;
	cvta.to.global.u64 	%rd4, %rd2;
	mov.u32 	%r1, %tid.x;
	mov.u32 	%r2, %ntid.x;
	mov.u32 	%r3, %ctaid.x;
	mad.lo.s32 	%r4, %r2, %r3, %r1;
	mul.wide.s32 	%rd5, %r4, 4;
	add.s64 	%rd6, %rd4, %rd5;
	ld.global.u32 	%r5, [%rd6];
	add.s64 	%rd7, %rd3, %rd5;
	ld.global.u32 	%r6, [%rd7];
	add.s32 	%r7, %r6, %r5;
	st.global.u32 	[%rd7], %r7;
	ret;

}


// ===== COMPILED SASS (sm_100) =====

	.target	sm_100

	.elftype	@"ET_EXEC"


//--------------------- .note.nv.tkinfo           --------------------------
	.section	.note.nv.tkinfo,"",@"SHT_NOTE"
	.sectionflags	@"SHF_NOTE_NV_TKINFO"
	.tkinfo
        /*0018*/ 	.word	0x00000002
        /*0030*/ 	.string	""
        /*0030*/ 	.string	"ptxas"
        /*0030*/ 	.string	"Cuda compilation tools, release 13.0, V13.0.88"
        /*0030*/ 	.string	"Build cuda_13.0.r13.0/compiler.36424714_0"
        /*0030*/ 	.string	"-arch sm_100 -m 64 "



//--------------------- .note.nv.cuinfo           --------------------------
	.section	.note.nv.cuinfo,"",@"SHT_NOTE"
	.sectionflags	@"SHF_NOTE_NV_CUINFO"
        /*0018*/ 	.short	0x0002
        /*001a*/ 	.short	0x0064
        /*001c*/ 	.short	0x0082
	.zero		2


//--------------------- .nv.info                  --------------------------
	.section	.nv.info,"",@"SHT_CUDA_INFO"
	.align	4


	//----- nvinfo : EIATTR_REGCOUNT
	.align		4
        /*0000*/ 	.byte	0x04, 0x2f
        /*0002*/ 	.short	(.L_1 - .L_0)
	.align		4
.L_0:
        /*0004*/ 	.word	index@(_Z6vecaddPiS_i)
        /*0008*/ 	.word	0x0000000a


	//----- nvinfo : EIATTR_FRAME_SIZE
	.align		4
.L_1:
        /*000c*/ 	.byte	0x04, 0x11
        /*000e*/ 	.short	(.L_3 - .L_2)
	.align		4
.L_2:
        /*0010*/ 	.word	index@(_Z6vecaddPiS_i)
        /*0014*/ 	.word	0x00000000


	//----- nvinfo : EIATTR_MIN_STACK_SIZE
	.align		4
.L_3:
        /*0018*/ 	.byte	0x04, 0x12
        /*001a*/ 	.short	(.L_5 - .L_4)
	.align		4
.L_4:
        /*001c*/ 	.word	index@(_Z6vecaddPiS_i)
        /*0020*/ 	.word	0x00000000
.L_5:


//--------------------- .nv.compat                --------------------------
	.section	.nv.compat,"",@"SHT_CUDA_COMPAT_INFO"
	.align	4
        /*0000*/ 	.byte	0x02, 0x09, 0x00, 0x00, 0x02, 0x02, 0x01, 0x00, 0x02, 0x05, 0x05, 0x00, 0x03, 0x07, 0x01, 0x01
        /*0010*/ 	.byte	0x02, 0x03, 0x00, 0x00, 0x02, 0x06, 0x01, 0x00, 0x04, 0x0b, 0x08, 0x00, 0x09, 0x00, 0x00, 0x00
        /*0020*/ 	.byte	0x00, 0x00, 0x00, 0x00


//--------------------- .nv.info._Z6vecaddPiS_i   --------------------------
	.section	.nv.info._Z6vecaddPiS_i,"",@"SHT_CUDA_INFO"
	.sectionflags	@""
	.align	4


	//----- nvinfo : EIATTR_CUDA_API_VERSION
	.align		4
        /*0000*/ 	.byte	0x04, 0x37
        /*0002*/ 	.short	(.L_7 - .L_6)
.L_6:
        /*0004*/ 	.word	0x00000082


	//----- nvinfo : EIATTR_KPARAM_INFO
	.align		4
.L_7:
        /*0008*/ 	.byte	0x04, 0x17
        /*000a*/ 	.short	(.L_9 - .L_8)
.L_8:
        /*000c*/ 	.word	0x00000000
        /*0010*/ 	.short	0x0002
        /*0012*/ 	.short	0x0010
        /*0014*/ 	.byte	0x00, 0xf0, 0x11, 0x00


	//----- nvinfo : EIATTR_KPARAM_INFO
	.align		4
.L_9:
        /*0018*/ 	.byte	0x04, 0x17
        /*001a*/ 	.short	(.L_11 - .L_10)
.L_10:
        /*001c*/ 	.word	0x00000000
        /*0020*/ 	.short	0x0001
        /*0022*/ 	.short	0x0008
        /*0024*/ 	.byte	0x00, 0xf5, 0x21, 0x00


	//----- nvinfo : EIATTR_KPARAM_INFO
	.align		4
.L_11:
        /*0028*/ 	.byte	0x04, 0x17
        /*002a*/ 	.short	(.L_13 - .L_12)
.L_12:
        /*002c*/ 	.word	0x00000000
        /*0030*/ 	.short	0x0000
        /*0032*/ 	.short	0x0000
        /*0034*/ 	.byte	0x00, 0xf5, 0x21, 0x00


	//----- nvinfo : EIATTR_SPARSE_MMA_MASK
	.align		4
.L_13:
        /*0038*/ 	.byte	0x03, 0x50
        /*003a*/ 	.short	0x0000


	//----- nvinfo : EIATTR_MAXREG_COUNT
	.align		4
        /*003c*/ 	.byte	0x03, 0x1b
        /*003e*/ 	.short	0x00ff


	//----- nvinfo : EIATTR_MERCURY_ISA_VERSION
	.align		4
        /*0040*/ 	.byte	0x03, 0x5f
        /*0042*/ 	.short	0x0101


	//----- nvinfo : EIATTR_VRC_CTA_INIT_COUNT
	.align		4
        /*0044*/ 	.byte	0x02, 0x4a
	.zero		1
	.zero		1


	//----- nvinfo : EIATTR_EXIT_INSTR_OFFSETS
	.align		4
        /*0048*/ 	.byte	0x04, 0x1c
        /*004a*/ 	.short	(.L_15 - .L_14)


	//   ....[0]....
.L_14:
        /*004c*/ 	.word	0x000000e0


	//----- nvinfo : EIATTR_CBANK_PARAM_SIZE
	.align		4
.L_15:
        /*0050*/ 	.byte	0x03, 0x19
        /*0052*/ 	.short	0x0014


	//----- nvinfo : EIATTR_PARAM_CBANK
	.align		4
        /*0054*/ 	.byte	0x04, 0x0a
        /*0056*/ 	.short	(.L_17 - .L_16)
	.align		4
.L_16:
        /*0058*/ 	.word	index@(.nv.constant0._Z6vecaddPiS_i)
        /*005c*/ 	.short	0x0380
        /*005e*/ 	.short	0x0014


	//----- nvinfo : EIATTR_SW_WAR
	.align		4
.L_17:
        /*0060*/ 	.byte	0x04, 0x36
        /*0062*/ 	.short	(.L_19 - .L_18)
.L_18:
        /*0064*/ 	.word	0x00000008
.L_19:


//--------------------- .nv.callgraph             --------------------------
	.section	.nv.callgraph,"",@"SHT_CUDA_CALLGRAPH"
	.align	4
	.sectionentsize	8
	.align		4
        /*0000*/ 	.word	0x00000000
	.align		4
        /*0004*/ 	.word	0xffffffff
	.align		4
        /*0008*/ 	.word	0x00000000
	.align		4
        /*000c*/ 	.word	0xfffffffe
	.align		4
        /*0010*/ 	.word	0x00000000
	.align		4
        /*0014*/ 	.word	0xfffffffd
	.align		4
        /*0018*/ 	.word	0x00000000
	.align		4
        /*001c*/ 	.word	0xfffffffc


//--------------------- .text._Z6vecaddPiS_i      --------------------------
	.section	.text._Z6vecaddPiS_i,"ax",@progbits
	.align	128
        .global         _Z6vecaddPiS_i
        .type           _Z6vecaddPiS_i,@function
        .size           _Z6vecaddPiS_i,(.L_x_1 - _Z6vecaddPiS_i)
        .other          _Z6vecaddPiS_i,@"STO_CUDA_ENTRY STV_DEFAULT"
_Z6vecaddPiS_i:
.text._Z6vecaddPiS_i:
[----:B------:R-:W-:Y:S01]  /*0000*/  LDC R1, c[0x0][0x37c] ;  /* 0x0000df00ff017b82 */ /* 0x000fe20000000800 */
[----:B------:R-:W0:Y:S07]  /*0010*/  S2R R7, SR_TID.X ;  /* 0x0000000000077919 */ /* 0x000e2e0000002100 */
[----:B------:R-:W1:Y:S01]  /*0020*/  LDC.64 R2, c[0x0][0x388] ;  /* 0x0000e200ff027b82 */ /* 0x000e620000000a00 */
[----:B------:R-:W0:Y:S01]  /*0030*/  LDCU UR6, c[0x0][0x360] ;  /* 0x00006c00ff0677ac */ /* 0x000e220008000800 */
[----:B------:R-:W0:Y:S01]  /*0040*/  S2R R0, SR_CTAID.X ;  /* 0x0000000000007919 */ /* 0x000e220000002500 */
[----:B------:R-:W2:Y:S05]  /*0050*/  LDCU.64 UR4, c[0x0][0x358] ;  /* 0x00006b00ff0477ac */ /* 0x000eaa0008000a00 */
[----:B------:R-:W3:Y:S01]  /*0060*/  LDC.64 R4, c[0x0][0x380] ;  /* 0x0000e000ff047b82 */ /* 0x000ee20000000a00 */
[----:B0-----:R-:W-:-:S04]  /*0070*/  IMAD R7, R0, UR6, R7 ;  /* 0x0000000600077c24 */ /* 0x001fc8000f8e0207 */
[----:B-1----:R-:W-:-:S04]  /*0080*/  IMAD.WIDE R2, R7, 0x4, R2 ;  /* 0x0000000407027825 */ /* 0x002fc800078e0202 */
[----:B---3--:R-:W-:Y:S02]  /*0090*/  IMAD.WIDE R4, R7, 0x4, R4 ;  /* 0x0000000407047825 */ /* 0x008fe400078e0204 */
[----:B--2---:R-:W2:Y:S04]  /*00a0*/  LDG.E R2, desc[UR4][R2.64] ;  /* 0x0000000402027981 */ /* 0x004ea8000c1e1900 */
[----:B------:R-:W2:Y:S02]  /*00b0*/  LDG.E R7, desc[UR4][R4.64] ;  /* 0x0000000404077981 */ /* 0x000ea4000c1e1900 */
[----:B--2---:R-:W-:-:S05]  /*00c0*/  IADD3 R7, PT, PT, R2, R7, RZ ;  /* 0x0000000702077210 */ /* 0x004fca0007ffe0ff */
[----:B------:R-:W-:Y:S01]  /*00d0*/  STG.E desc[UR4][R4.64], R7 ;  /* 0x0000000704007986 */ /* 0x000fe2000c101904 */
[----:B------:R-:W-:Y:S05]  /*00e0*/  EXIT ;  /* 0x000000000000794d */ /* 0x000fea0003800000 */
.L_x_0:
[----:B------:R-:W-:-:S00]  /*00f0*/  BRA `(.L_x_0) ;  /* 0xfffffffc00fc7947 */ /* 0x000fc0000383ffff */
[----:B------:R-:W-:-:S00]  /*0100*/  NOP ;  /* 0x0000000000007918 */ /* 0x000fc00000000000 */
[----:B------:R-:W-:-:S00]  /*0110*/  NOP ;  /* 0x0000000000007918 */ /* 0x000fc00000000000 */
[----:B------:R-:W-:-:S00]  /*0120*/  NOP ;  /* 0x0000000000007918 */ /* 0x000fc00000000000 */
[----:B------:R-:W-:-:S00]  /*0130*/  NOP ;  /* 0x0000000000007918 */ /* 0x000fc00000000000 */
[----:B------:R-:W-:-:S00]  /*0140*/  NOP ;  /* 0x0000000000007918 */ /* 0x000fc00000000000 */
[----:B------:R-:W-:-:S00]  /*0150*/  NOP ;  /* 0x0000000000007918 */ /* 0x000fc00000000000 */
[----:B------:R-:W-:-:S00]  /*0160*/  NOP ;  /* 0x0000000000007918 */ /* 0x000fc00000000000 */
[----:B------:R-:W-:-:S00]  /*0170*/  NOP ;  /* 0x0000000000007918 */ /* 0x000fc00000000000 */
.L_x_1:


//--------------------- .nv.shared.reserved.0     --------------------------
	.section	.nv.shared.reserved.0,"aw",@nobits
	.weak		__nv_reservedSMEM_offset_0_alias
	.size		__nv_reservedSMEM_offset_0_alias, 0, 64
	.other		__nv_reservedSMEM_offset_0_alias,@"STO_CUDA_RESERVED_SHARED STV_DEFAULT"
__nv_reservedSMEM_offset_0_alias:
	.zero		0
	.zero		64


//--------------------- .nv.constant0._Z6vecaddPiS_i --------------------------
	.section	.nv.constant0._Z6vecaddPiS_i,"a",@progbits
	.sectionflags	@""
	.align	4
.nv.constant0._Z6vecaddPiS_i:
	.zero		916


//--------------------- SYMBOLS --------------------------

	.type		.nv.reservedSmem.offset0,@object
	.size		.nv.reservedSmem.offset0,0x4
